//
// Generated by NVIDIA NVVM Compiler
//
// Compiler Build ID: CL-36424714
// Cuda compilation tools, release 13.0, V13.0.88
// Based on NVVM 20.0.0
//

.version 9.0
.target sm_100
.address_size 64

	// .globl	_Z16dotProductKernelPKfS0_Pfi
// _ZZ16dotProductKernelPKfS0_PfiE9sharedMem has been demoted

.visible .entry _Z16dotProductKernelPKfS0_Pfi(
	.param .u64 .ptr .align 1 _Z16dotProductKernelPKfS0_Pfi_param_0,
	.param .u64 .ptr .align 1 _Z16dotProductKernelPKfS0_Pfi_param_1,
	.param .u64 .ptr .align 1 _Z16dotProductKernelPKfS0_Pfi_param_2,
	.param .u32 _Z16dotProductKernelPKfS0_Pfi_param_3
)
{
	.reg .pred 	%p<11>;
	.reg .b32 	%r<39>;
	.reg .b32 	%f<34>;
	.reg .b64 	%rd<22>;
	// demoted variable
	.shared .align 4 .b8 _ZZ16dotProductKernelPKfS0_PfiE9sharedMem[1024];
	ld.param.u64 	%rd4, [_Z16dotProductKernelPKfS0_Pfi_param_0];
	ld.param.u64 	%rd5, [_Z16dotProductKernelPKfS0_Pfi_param_1];
	ld.param.u64 	%rd3, [_Z16dotProductKernelPKfS0_Pfi_param_2];
	ld.param.u32 	%r18, [_Z16dotProductKernelPKfS0_Pfi_param_3];
	cvta.to.global.u64 	%rd1, %rd5;
	cvta.to.global.u64 	%rd2, %rd4;
	mov.u32 	%r1, %tid.x;
	mov.u32 	%r2, %ctaid.x;
	mov.u32 	%r38, %ntid.x;
	mad.lo.s32 	%r36, %r2, %r38, %r1;
	mov.u32 	%r19, %nctaid.x;
	mul.lo.s32 	%r5, %r38, %r19;
	setp.ge.s32 	%p1, %r36, %r18;
	mov.f32 	%f33, 0f00000000;
	@%p1 bra 	$L__BB0_7;
	add.s32 	%r20, %r36, %r5;
	max.s32 	%r21, %r18, %r20;
	setp.lt.s32 	%p2, %r20, %r18;
	selp.u32 	%r22, 1, 0, %p2;
	add.s32 	%r23, %r20, %r22;
	sub.s32 	%r24, %r21, %r23;
	div.u32 	%r25, %r24, %r5;
	add.s32 	%r6, %r25, %r22;
	and.b32  	%r26, %r6, 3;
	setp.eq.s32 	%p3, %r26, 3;
	mov.f32 	%f33, 0f00000000;
	@%p3 bra 	$L__BB0_4;
	add.s32 	%r27, %r6, 1;
	and.b32  	%r28, %r27, 3;
	neg.s32 	%r34, %r28;
	mov.f32 	%f33, 0f00000000;
$L__BB0_3:
	.pragma "nounroll";
	mul.wide.s32 	%rd6, %r36, 4;
	add.s64 	%rd7, %rd1, %rd6;
	add.s64 	%rd8, %rd2, %rd6;
	ld.global.f32 	%f12, [%rd8];
	ld.global.f32 	%f13, [%rd7];
	fma.rn.f32 	%f33, %f12, %f13, %f33;
	add.s32 	%r36, %r36, %r5;
	add.s32 	%r34, %r34, 1;
	setp.ne.s32 	%p4, %r34, 0;
	@%p4 bra 	$L__BB0_3;
$L__BB0_4:
	setp.lt.u32 	%p5, %r6, 3;
	@%p5 bra 	$L__BB0_7;
	mul.wide.s32 	%rd12, %r5, 4;
	shl.b32 	%r29, %r5, 2;
$L__BB0_6:
	mul.wide.s32 	%rd9, %r36, 4;
	add.s64 	%rd10, %rd2, %rd9;
	ld.global.f32 	%f14, [%rd10];
	add.s64 	%rd11, %rd1, %rd9;
	ld.global.f32 	%f15, [%rd11];
	fma.rn.f32 	%f16, %f14, %f15, %f33;
	add.s64 	%rd13, %rd10, %rd12;
	ld.global.f32 	%f17, [%rd13];
	add.s64 	%rd14, %rd11, %rd12;
	ld.global.f32 	%f18, [%rd14];
	fma.rn.f32 	%f19, %f17, %f18, %f16;
	add.s64 	%rd15, %rd13, %rd12;
	ld.global.f32 	%f20, [%rd15];
	add.s64 	%rd16, %rd14, %rd12;
	ld.global.f32 	%f21, [%rd16];
	fma.rn.f32 	%f22, %f20, %f21, %f19;
	add.s64 	%rd17, %rd15, %rd12;
	ld.global.f32 	%f23, [%rd17];
	add.s64 	%rd18, %rd16, %rd12;
	ld.global.f32 	%f24, [%rd18];
	fma.rn.f32 	%f33, %f23, %f24, %f22;
	add.s32 	%r36, %r29, %r36;
	setp.lt.s32 	%p6, %r36, %r18;
	@%p6 bra 	$L__BB0_6;
$L__BB0_7:
	shl.b32 	%r30, %r1, 2;
	mov.u32 	%r31, _ZZ16dotProductKernelPKfS0_PfiE9sharedMem;
	add.s32 	%r15, %r31, %r30;
	st.shared.f32 	[%r15], %f33;
	bar.sync 	0;
	setp.lt.u32 	%p7, %r38, 2;
	@%p7 bra 	$L__BB0_11;
$L__BB0_8:
	shr.u32 	%r17, %r38, 1;
	setp.ge.u32 	%p8, %r1, %r17;
	@%p8 bra 	$L__BB0_10;
	shl.b32 	%r32, %r17, 2;
	add.s32 	%r33, %r15, %r32;
	ld.shared.f32 	%f25, [%r33];
	ld.shared.f32 	%f26, [%r15];
	add.f32 	%f27, %f25, %f26;
	st.shared.f32 	[%r15], %f27;
$L__BB0_10:
	bar.sync 	0;
	setp.gt.u32 	%p9, %r38, 3;
	mov.u32 	%r38, %r17;
	@%p9 bra 	$L__BB0_8;
$L__BB0_11:
	setp.ne.s32 	%p10, %r1, 0;
	@%p10 bra 	$L__BB0_13;
	ld.shared.f32 	%f28, [_ZZ16dotProductKernelPKfS0_PfiE9sharedMem];
	cvta.to.global.u64 	%rd19, %rd3;
	mul.wide.u32 	%rd20, %r2, 4;
	add.s64 	%rd21, %rd19, %rd20;
	st.global.f32 	[%rd21], %f28;
$L__BB0_13:
	ret;

}


// ===== COMPILED SASS (sm_100) =====

	.target	sm_100

	.elftype	@"ET_EXEC"


//--------------------- .note.nv.tkinfo           --------------------------
	.section	.note.nv.tkinfo,"",@"SHT_NOTE"
	.sectionflags	@"SHF_NOTE_NV_TKINFO"
	.tkinfo
        /*0018*/ 	.word	0x00000002
        /*0030*/ 	.string	""
        /*0030*/ 	.string	"ptxas"
        /*0030*/ 	.string	"Cuda compilation tools, release 13.0, V13.0.88"
        /*0030*/ 	.string	"Build cuda_13.0.r13.0/compiler.36424714_0"
        /*0030*/ 	.string	"-arch sm_100 -m 64 "



//--------------------- .note.nv.cuinfo           --------------------------
	.section	.note.nv.cuinfo,"",@"SHT_NOTE"
	.sectionflags	@"SHF_NOTE_NV_CUINFO"
        /*0018*/ 	.short	0x0002
        /*001a*/ 	.short	0x0064
        /*001c*/ 	.short	0x0082
	.zero		2


//--------------------- .nv.info                  --------------------------
	.section	.nv.info,"",@"SHT_CUDA_INFO"
	.align	4


	//----- nvinfo : EIATTR_REGCOUNT
	.align		4
        /*0000*/ 	.byte	0x04, 0x2f
        /*0002*/ 	.short	(.L_1 - .L_0)
	.align		4
.L_0:
        /*0004*/ 	.word	index@(_Z16dotProductKernelPKfS0_Pfi)
        /*0008*/ 	.word	0x0000001b


	//----- nvinfo : EIATTR_FRAME_SIZE
	.align		4
.L_1:
        /*000c*/ 	.byte	0x04, 0x11
        /*000e*/ 	.short	(.L_3 - .L_2)
	.align		4
.L_2:
        /*0010*/ 	.word	index@(_Z16dotProductKernelPKfS0_Pfi)
        /*0014*/ 	.word	0x00000000


	//----- nvinfo : EIATTR_MIN_STACK_SIZE
	.align		4
.L_3:
        /*0018*/ 	.byte	0x04, 0x12
        /*001a*/ 	.short	(.L_5 - .L_4)
	.align		4
.L_4:
        /*001c*/ 	.word	index@(_Z16dotProductKernelPKfS0_Pfi)
        /*0020*/ 	.word	0x00000000
.L_5:


//--------------------- .nv.compat                --------------------------
	.section	.nv.compat,"",@"SHT_CUDA_COMPAT_INFO"
	.align	4
        /*0000*/ 	.byte	0x02, 0x09, 0x00, 0x00, 0x02, 0x02, 0x01, 0x00, 0x02, 0x05, 0x05, 0x00, 0x03, 0x07, 0x01, 0x01
        /*0010*/ 	.byte	0x02, 0x03, 0x00, 0x00, 0x02, 0x06, 0x01, 0x00, 0x04, 0x0b, 0x08, 0x00, 0x09, 0x00, 0x00, 0x00
        /*0020*/ 	.byte	0x00, 0x00, 0x00, 0x00


//--------------------- .nv.info._Z16dotProductKernelPKfS0_Pfi --------------------------
	.section	.nv.info._Z16dotProductKernelPKfS0_Pfi,"",@"SHT_CUDA_INFO"
	.sectionflags	@""
	.align	4


	//----- nvinfo : EIATTR_CUDA_API_VERSION
	.align		4
        /*0000*/ 	.byte	0x04, 0x37
        /*0002*/ 	.short	(.L_7 - .L_6)
.L_6:
        /*0004*/ 	.word	0x00000082


	//----- nvinfo : EIATTR_KPARAM_INFO
	.align		4
.L_7:
        /*0008*/ 	.byte	0x04, 0x17
        /*000a*/ 	.short	(.L_9 - .L_8)
.L_8:
        /*000c*/ 	.word	0x00000000
        /*0010*/ 	.short	0x0003
        /*0012*/ 	.short	0x0018
        /*0014*/ 	.byte	0x00, 0xf0, 0x11, 0x00


	//----- nvinfo : EIATTR_KPARAM_INFO
	.align		4
.L_9:
        /*0018*/ 	.byte	0x04, 0x17
        /*001a*/ 	.short	(.L_11 - .L_10)
.L_10:
        /*001c*/ 	.word	0x00000000
        /*0020*/ 	.short	0x0002
        /*0022*/ 	.short	0x0010
        /*0024*/ 	.byte	0x00, 0xf5, 0x21, 0x00


	//----- nvinfo : EIATTR_KPARAM_INFO
	.align		4
.L_11:
        /*0028*/ 	.byte	0x04, 0x17
        /*002a*/ 	.short	(.L_13 - .L_12)
.L_12:
        /*002c*/ 	.word	0x00000000
        /*0030*/ 	.short	0x0001
        /*0032*/ 	.short	0x0008
        /*0034*/ 	.byte	0x00, 0xf5, 0x21, 0x00


	//----- nvinfo : EIATTR_KPARAM_INFO
	.align		4
.L_13:
        /*0038*/ 	.byte	0x04, 0x17
        /*003a*/ 	.short	(.L_15 - .L_14)
.L_14:
        /*003c*/ 	.word	0x00000000
        /*0040*/ 	.short	0x0000
        /*0042*/ 	.short	0x0000
        /*0044*/ 	.byte	0x00, 0xf5, 0x21, 0x00


	//----- nvinfo : EIATTR_SPARSE_MMA_MASK
	.align		4
.L_15:
        /*0048*/ 	.byte	0x03, 0x50
        /*004a*/ 	.short	0x0000


	//----- nvinfo : EIATTR_MAXREG_COUNT
	.align		4
        /*004c*/ 	.byte	0x03, 0x1b
        /*004e*/ 	.short	0x00ff


	//----- nvinfo : EIATTR_NUM_BARRIERS
	.align		4
        /*0050*/ 	.byte	0x02, 0x4c
        /*0052*/ 	.byte	0x01
	.zero		1


	//----- nvinfo : EIATTR_MERCURY_ISA_VERSION
	.align		4
        /*0054*/ 	.byte	0x03, 0x5f
        /*0056*/ 	.short	0x0101


	//----- nvinfo : EIATTR_VRC_CTA_INIT_COUNT
	.align		4
        /*0058*/ 	.byte	0x02, 0x4a
	.zero		1
	.zero		1


	//----- nvinfo : EIATTR_EXIT_INSTR_OFFSETS
	.align		4
        /*005c*/ 	.byte	0x04, 0x1c
        /*005e*/ 	.short	(.L_17 - .L_16)


	//   ....[0]....
.L_16:
        /*0060*/ 	.word	0x000006b0


	//   ....[1]....
        /*0064*/ 	.word	0x00000730


	//----- nvinfo : EIATTR_CRS_STACK_SIZE
	.align		4
.L_17:
        /*0068*/ 	.byte	0x04, 0x1e
        /*006a*/ 	.short	(.L_19 - .L_18)
.L_18:
        /*006c*/ 	.word	0x00000000


	//----- nvinfo : EIATTR_CBANK_PARAM_SIZE
	.align		4
.L_19:
        /*0070*/ 	.byte	0x03, 0x19
        /*0072*/ 	.short	0x001c


	//----- nvinfo : EIATTR_PARAM_CBANK
	.align		4
        /*0074*/ 	.byte	0x04, 0x0a
        /*0076*/ 	.short	(.L_21 - .L_20)
	.align		4
.L_20:
        /*0078*/ 	.word	index@(.nv.constant0._Z16dotProductKernelPKfS0_Pfi)
        /*007c*/ 	.short	0x0380
        /*007e*/ 	.short	0x001c


	//----- nvinfo : EIATTR_SW_WAR
	.align		4
.L_21:
        /*0080*/ 	.byte	0x04, 0x36
        /*0082*/ 	.short	(.L_23 - .L_22)
.L_22:
        /*0084*/ 	.word	0x00000008
.L_23:


//--------------------- .nv.callgraph             --------------------------
	.section	.nv.callgraph,"",@"SHT_CUDA_CALLGRAPH"
	.align	4
	.sectionentsize	8
	.align		4
        /*0000*/ 	.word	0x00000000
	.align		4
        /*0004*/ 	.word	0xffffffff
	.align		4
        /*0008*/ 	.word	0x00000000
	.align		4
        /*000c*/ 	.word	0xfffffffe
	.align		4
        /*0010*/ 	.word	0x00000000
	.align		4
        /*0014*/ 	.word	0xfffffffd
	.align		4
        /*0018*/ 	.word	0x00000000
	.align		4
        /*001c*/ 	.word	0xfffffffc


//--------------------- .text._Z16dotProductKernelPKfS0_Pfi --------------------------
	.section	.text._Z16dotProductKernelPKfS0_Pfi,"ax",@progbits
	.align	128
        .global         _Z16dotProductKernelPKfS0_Pfi
        .type           _Z16dotProductKernelPKfS0_Pfi,@function
        .size           _Z16dotProductKernelPKfS0_Pfi,(.L_x_9 - _Z16dotProductKernelPKfS0_Pfi)
        .other          _Z16dotProductKernelPKfS0_Pfi,@"STO_CUDA_ENTRY STV_DEFAULT"
_Z16dotProductKernelPKfS0_Pfi:
.text._Z16dotProductKernelPKfS0_Pfi:
[----:B------:R-:W-:Y:S01]  /*0000*/  LDC R1, c[0x0][0x37c] ;  /* 0x0000df00ff017b82 */ /* 0x000fe20000000800 */
[----:B------:R-:W0:Y:S01]  /*0010*/  S2R R3, SR_TID.X ;  /* 0x0000000000037919 */ /* 0x000e220000002100 */
[----:B------:R-:W1:Y:S06]  /*0020*/  LDCU UR4, c[0x0][0x360] ;  /* 0x00006c00ff0477ac */ /* 0x000e6c0008000800 */
[----:B------:R-:W2:Y:S01]  /*0030*/  LDC R5, c[0x0][0x370] ;  /* 0x0000dc00ff057b82 */ /* 0x000ea20000000800 */
[----:B------:R-:W-:Y:S01]  /*0040*/  BSSY.RECONVERGENT B0, `(.L_x_0) ;  /* 0x0000052000007945 */ /* 0x000fe20003800200 */
[----:B------:R-:W0:Y:S01]  /*0050*/  S2R R0, SR_CTAID.X ;  /* 0x0000000000007919 */ /* 0x000e220000002500 */
[----:B------:R-:W3:Y:S01]  /*0060*/  LDCU UR5, c[0x0][0x398] ;  /* 0x00007300ff0577ac */ /* 0x000ee20008000800 */
[----:B------:R-:W-:Y:S01]  /*0070*/  HFMA2 R6, -RZ, RZ, 0, 0 ;  /* 0x00000000ff067431 */ /* 0x000fe200000001ff */
[----:B------:R-:W4:Y:S01]  /*0080*/  LDCU.64 UR6, c[0x0][0x358] ;  /* 0x00006b00ff0677ac */ /* 0x000f220008000a00 */
[----:B-1----:R-:W-:-:S02]  /*0090*/  IMAD.U32 R4, RZ, RZ, UR4 ;  /* 0x00000004ff047e24 */ /* 0x002fc4000f8e00ff */
[----:B--2---:R-:W-:Y:S02]  /*00a0*/  IMAD R5, R5, UR4, RZ ;  /* 0x0000000405057c24 */ /* 0x004fe4000f8e02ff */
[----:B0-----:R-:W-:-:S05]  /*00b0*/  IMAD R2, R0, UR4, R3 ;  /* 0x0000000400027c24 */ /* 0x001fca000f8e0203 */
[----:B---3--:R-:W-:-:S13]  /*00c0*/  ISETP.GE.AND P0, PT, R2, UR5, PT ;  /* 0x0000000502007c0c */ /* 0x008fda000bf06270 */
[----:B----4-:R-:W-:Y:S05]  /*00d0*/  @P0 BRA `(.L_x_1) ;  /* 0x0000000400200947 */ /* 0x010fea0003800000 */
[----:B------:R-:W0:Y:S01]  /*00e0*/  I2F.U32.RP R11, R5 ;  /* 0x00000005000b7306 */ /* 0x000e220000209000 */
[C---:B------:R-:W-:Y:S01]  /*00f0*/  IADD3 R8, PT, PT, R5.reuse, R2, RZ ;  /* 0x0000000205087210 */ /* 0x040fe20007ffe0ff */
[----:B------:R-:W-:Y:S01]  /*0100*/  IMAD.MOV R13, RZ, RZ, -R5 ;  /* 0x000000ffff0d7224 */ /* 0x000fe200078e0a05 */
[----:B------:R-:W-:Y:S01]  /*0110*/  ISETP.NE.U32.AND P2, PT, R5, RZ, PT ;  /* 0x000000ff0500720c */ /* 0x000fe20003f45070 */
[----:B------:R-:W-:Y:S01]  /*0120*/  BSSY.RECONVERGENT B1, `(.L_x_2) ;  /* 0x0000029000017945 */ /* 0x000fe20003800200 */
[C---:B------:R-:W-:Y:S02]  /*0130*/  ISETP.GE.AND P0, PT, R8.reuse, UR5, PT ;  /* 0x0000000508007c0c */ /* 0x040fe4000bf06270 */
[----:B------:R-:W-:Y:S02]  /*0140*/  VIMNMX R9, PT, PT, R8, UR5, !PT ;  /* 0x0000000508097c48 */ /* 0x000fe4000ffe0100 */
[----:B------:R-:W-:-:S04]  /*0150*/  SEL R10, RZ, 0x1, P0 ;  /* 0x00000001ff0a7807 */ /* 0x000fc80000000000 */
[----:B------:R-:W-:Y:S01]  /*0160*/  IADD3 R8, PT, PT, R9, -R8, -R10 ;  /* 0x8000000809087210 */ /* 0x000fe20007ffe80a */
[----:B0-----:R-:W0:Y:S02]  /*0170*/  MUFU.RCP R11, R11 ;  /* 0x0000000b000b7308 */ /* 0x001e240000001000 */
[----:B0-----:R-:W-:-:S06]  /*0180*/  IADD3 R6, PT, PT, R11, 0xffffffe, RZ ;  /* 0x0ffffffe0b067810 */ /* 0x001fcc0007ffe0ff */
[----:B------:R0:W1:Y:S02]  /*0190*/  F2I.FTZ.U32.TRUNC.NTZ R7, R6 ;  /* 0x0000000600077305 */ /* 0x000064000021f000 */
[----:B0-----:R-:W-:Y:S02]  /*01a0*/  IMAD.MOV.U32 R6, RZ, RZ, RZ ;  /* 0x000000ffff067224 */ /* 0x001fe400078e00ff */
[----:B-1----:R-:W-:-:S04]  /*01b0*/  IMAD R13, R13, R7, RZ ;  /* 0x000000070d0d7224 */ /* 0x002fc800078e02ff */
[----:B------:R-:W-:-:S06]  /*01c0*/  IMAD.HI.U32 R7, R7, R13, R6 ;  /* 0x0000000d07077227 */ /* 0x000fcc00078e0006 */
[----:B------:R-:W-:-:S05]  /*01d0*/  IMAD.HI.U32 R7, R7, R8, RZ ;  /* 0x0000000807077227 */ /* 0x000fca00078e00ff */
[----:B------:R-:W-:-:S05]  /*01e0*/  IADD3 R6, PT, PT, -R7, RZ, RZ ;  /* 0x000000ff07067210 */ /* 0x000fca0007ffe1ff */
[----:B------:R-:W-:-:S05]  /*01f0*/  IMAD R8, R5, R6, R8 ;  /* 0x0000000605087224 */ /* 0x000fca00078e0208 */
[----:B------:R-:W-:-:S13]  /*0200*/  ISETP.GE.U32.AND P0, PT, R8, R5, PT ;  /* 0x000000050800720c */ /* 0x000fda0003f06070 */
[----:B------:R-:W-:Y:S01]  /*0210*/  @P0 IMAD.IADD R8, R8, 0x1, -R5 ;  /* 0x0000000108080824 */ /* 0x000fe200078e0a05 */
[----:B------:R-:W-:-:S04]  /*0220*/  @P0 IADD3 R7, PT, PT, R7, 0x1, RZ ;  /* 0x0000000107070810 */ /* 0x000fc80007ffe0ff */
[----:B------:R-:W-:-:S13]  /*0230*/  ISETP.GE.U32.AND P1, PT, R8, R5, PT ;  /* 0x000000050800720c */ /* 0x000fda0003f26070 */
[----:B------:R-:W-:Y:S01]  /*0240*/  @P1 VIADD R7, R7, 0x1 ;  /* 0x0000000107071836 */ /* 0x000fe20000000000 */
[----:B------:R-:W-:-:S04]  /*0250*/  @!P2 LOP3.LUT R7, RZ, R5, RZ, 0x33, !PT ;  /* 0x00000005ff07a212 */ /* 0x000fc800078e33ff */
[----:B------:R-:W-:-:S04]  /*0260*/  IADD3 R7, PT, PT, R10, R7, RZ ;  /* 0x000000070a077210 */ /* 0x000fc80007ffe0ff */
[C---:B------:R-:W-:Y:S02]  /*0270*/  LOP3.LUT R6, R7.reuse, 0x3, RZ, 0xc0, !PT ;  /* 0x0000000307067812 */ /* 0x040fe400078ec0ff */
[----:B------:R-:W-:Y:S02]  /*0280*/  ISETP.GE.U32.AND P1, PT, R7, 0x3, PT ;  /* 0x000000030700780c */ /* 0x000fe40003f26070 */
[----:B------:R-:W-:Y:S01]  /*0290*/  ISETP.NE.AND P0, PT, R6, 0x3, PT ;  /* 0x000000030600780c */ /* 0x000fe20003f05270 */
[----:B------:R-:W-:-:S12]  /*02a0*/  IMAD.MOV.U32 R6, RZ, RZ, RZ ;  /* 0x000000ffff067224 */ /* 0x000fd800078e00ff */
[----:B------:R-:W-:Y:S05]  /*02b0*/  @!P0 BRA `(.L_x_3) ;  /* 0x00000000003c8947 */ /* 0x000fea0003800000 */
[----:B------:R-:W0:Y:S01]  /*02c0*/  LDC.64 R8, c[0x0][0x380] ;  /* 0x0000e000ff087b82 */ /* 0x000e220000000a00 */
[----:B------:R-:W-:-:S04]  /*02d0*/  IADD3 R6, PT, PT, R7, 0x1, RZ ;  /* 0x0000000107067810 */ /* 0x000fc80007ffe0ff */
[----:B------:R-:W-:Y:S01]  /*02e0*/  LOP3.LUT R7, R6, 0x3, RZ, 0xc0, !PT ;  /* 0x0000000306077812 */ /* 0x000fe200078ec0ff */
[----:B------:R-:W-:Y:S02]  /*02f0*/  IMAD.MOV.U32 R6, RZ, RZ, RZ ;  /* 0x000000ffff067224 */ /* 0x000fe400078e00ff */
[----:B------:R-:W1:Y:S01]  /*0300*/  LDC.64 R10, c[0x0][0x388] ;  /* 0x0000e200ff0a7b82 */ /* 0x000e620000000a00 */
[----:B------:R-:W-:-:S07]  /*0310*/  IADD3 R7, PT, PT, -R7, RZ, RZ ;  /* 0x000000ff07077210 */ /* 0x000fce0007ffe1ff */
.L_x_4:
[----:B-1----:R-:W-:-:S04]  /*0320*/  IMAD.WIDE R12, R2, 0x4, R10 ;  /* 0x00000004020c7825 */ /* 0x002fc800078e020a */
[----:B0-----:R-:W-:Y:S02]  /*0330*/  IMAD.WIDE R14, R2, 0x4, R8 ;  /* 0x00000004020e7825 */ /* 0x001fe400078e0208 */
[----:B------:R-:W2:Y:S04]  /*0340*/  LDG.E R12, desc[UR6][R12.64] ;  /* 0x000000060c0c7981 */ /* 0x000ea8000c1e1900 */
[----:B------:R-:W2:Y:S01]  /*0350*/  LDG.E R15, desc[UR6][R14.64] ;  /* 0x000000060e0f7981 */ /* 0x000ea2000c1e1900 */
[----:B------:R-:W-:Y:S01]  /*0360*/  VIADD R7, R7, 0x1 ;  /* 0x0000000107077836 */ /* 0x000fe20000000000 */
[----:B------:R-:W-:-:S04]  /*0370*/  IADD3 R2, PT, PT, R5, R2, RZ ;  /* 0x0000000205027210 */ /* 0x000fc80007ffe0ff */
[----:B------:R-:W-:Y:S01]  /*0380*/  ISETP.NE.AND P0, PT, R7, RZ, PT ;  /* 0x000000ff0700720c */ /* 0x000fe20003f05270 */
[----:B--2---:R-:W-:-:S12]  /*0390*/  FFMA R6, R15, R12, R6 ;  /* 0x0000000c0f067223 */ /* 0x004fd80000000006 */
[----:B------:R-:W-:Y:S05]  /*03a0*/  @P0 BRA `(.L_x_4) ;  /* 0xfffffffc00dc0947 */ /* 0x000fea000383ffff */
.L_x_3:
[----:B------:R-:W-:Y:S05]  /*03b0*/  BSYNC.RECONVERGENT B1 ;  /* 0x0000000000017941 */ /* 0x000fea0003800200 */
.L_x_2:
[----:B------:R-:W-:Y:S05]  /*03c0*/  @!P1 BRA `(.L_x_1) ;  /* 0x0000000000649947 */ /* 0x000fea0003800000 */
.L_x_5:
[----:B------:R-:W0:Y:S08]  /*03d0*/  LDC.64 R8, c[0x0][0x380] ;  /* 0x0000e000ff087b82 */ /* 0x000e300000000a00 */
[----:B------:R-:W1:Y:S01]  /*03e0*/  LDC.64 R10, c[0x0][0x388] ;  /* 0x0000e200ff0a7b82 */ /* 0x000e620000000a00 */
[----:B0-----:R-:W-:-:S04]  /*03f0*/  IMAD.WIDE R20, R2, 0x4, R8 ;  /* 0x0000000402147825 */ /* 0x001fc800078e0208 */
[----:B------:R-:W-:Y:S02]  /*0400*/  IMAD.WIDE R18, R5, 0x4, R20 ;  /* 0x0000000405127825 */ /* 0x000fe400078e0214 */
[----:B------:R-:W2:Y:S02]  /*0410*/  LDG.E R21, desc[UR6][R20.64] ;  /* 0x0000000614157981 */ /* 0x000ea4000c1e1900 */
[----:B-1----:R-:W-:-:S04]  /*0420*/  IMAD.WIDE R22, R2, 0x4, R10 ;  /* 0x0000000402167825 */ /* 0x002fc800078e020a */
[C---:B------:R-:W-:Y:S02]  /*0430*/  IMAD.WIDE R10, R5.reuse, 0x4, R22 ;  /* 0x00000004050a7825 */ /* 0x040fe400078e0216 */
[----:B------:R-:W2:Y:S02]  /*0440*/  LDG.E R22, desc[UR6][R22.64] ;  /* 0x0000000616167981 */ /* 0x000ea4000c1e1900 */
[C---:B------:R-:W-:Y:S02]  /*0450*/  IMAD.WIDE R12, R5.reuse, 0x4, R18 ;  /* 0x00000004050c7825 */ /* 0x040fe400078e0212 */
[----:B------:R-:W3:Y:S02]  /*0460*/  LDG.E R18, desc[UR6][R18.64] ;  /* 0x0000000612127981 */ /* 0x000ee4000c1e1900 */
[C---:B------:R-:W-:Y:S02]  /*0470*/  IMAD.WIDE R8, R5.reuse, 0x4, R10 ;  /* 0x0000000405087825 */ /* 0x040fe400078e020a */
[----:B------:R-:W3:Y:S02]  /*0480*/  LDG.E R10, desc[UR6][R10.64] ;  /* 0x000000060a0a7981 */ /* 0x000ee4000c1e1900 */
[----:B------:R-:W-:-:S02]  /*0490*/  IMAD.WIDE R16, R5, 0x4, R12 ;  /* 0x0000000405107825 */ /* 0x000fc400078e020c */
[----:B------:R-:W4:Y:S02]  /*04a0*/  LDG.E R24, desc[UR6][R12.64] ;  /* 0x000000060c187981 */ /* 0x000f24000c1e1900 */
[C---:B------:R-:W-:Y:S02]  /*04b0*/  IMAD.WIDE R14, R5.reuse, 0x4, R8 ;  /* 0x00000004050e7825 */ /* 0x040fe400078e0208 */
[----:B------:R-:W4:Y:S04]  /*04c0*/  LDG.E R8, desc[UR6][R8.64] ;  /* 0x0000000608087981 */ /* 0x000f28000c1e1900 */
[----:B------:R-:W5:Y:S04]  /*04d0*/  LDG.E R16, desc[UR6][R16.64] ;  /* 0x0000000610107981 */ /* 0x000f68000c1e1900 */
[----:B------:R-:W5:Y:S01]  /*04e0*/  LDG.E R14, desc[UR6][R14.64] ;  /* 0x000000060e0e7981 */ /* 0x000f62000c1e1900 */
[----:B------:R-:W-:-:S05]  /*04f0*/  IMAD R2, R5, 0x4, R2 ;  /* 0x0000000405027824 */ /* 0x000fca00078e0202 */
[----:B------:R-:W-:Y:S01]  /*0500*/  ISETP.GE.AND P0, PT, R2, UR5, PT ;  /* 0x0000000502007c0c */ /* 0x000fe2000bf06270 */
[----:B--2---:R-:W-:-:S04]  /*0510*/  FFMA R21, R21, R22, R6 ;  /* 0x0000001615157223 */ /* 0x004fc80000000006 */
[----:B---3--:R-:W-:-:S04]  /*0520*/  FFMA R21, R18, R10, R21 ;  /* 0x0000000a12157223 */ /* 0x008fc80000000015 */
[----:B----4-:R-:W-:-:S04]  /*0530*/  FFMA R21, R24, R8, R21 ;  /* 0x0000000818157223 */ /* 0x010fc80000000015 */
[----:B-----5:R-:W-:Y:S01]  /*0540*/  FFMA R6, R16, R14, R21 ;  /* 0x0000000e10067223 */ /* 0x020fe20000000015 */
[----:B------:R-:W-:Y:S06]  /*0550*/  @!P0 BRA `(.L_x_5) ;  /* 0xfffffffc009c8947 */ /* 0x000fec000383ffff */
.L_x_1:
[----:B------:R-:W-:Y:S05]  /*0560*/  BSYNC.RECONVERGENT B0 ;  /* 0x0000000000007941 */ /* 0x000fea0003800200 */
.L_x_0:
[----:B------:R-:W0:Y:S01]  /*0570*/  S2UR UR5, SR_CgaCtaId ;  /* 0x00000000000579c3 */ /* 0x000e220000008800 */
[----:B------:R-:W-:Y:S01]  /*0580*/  UMOV UR4, 0x400 ;  /* 0x0000040000047882 */ /* 0x000fe20000000000 */
[----:B------:R-:W-:Y:S02]  /*0590*/  ISETP.GE.U32.AND P1, PT, R4, 0x2, PT ;  /* 0x000000020400780c */ /* 0x000fe40003f26070 */
[----:B------:R-:W-:Y:S01]  /*05a0*/  ISETP.NE.AND P0, PT, R3, RZ, PT ;  /* 0x000000ff0300720c */ /* 0x000fe20003f05270 */
[----:B0-----:R-:W-:-:S06]  /*05b0*/  ULEA UR4, UR5, UR4, 0x18 ;  /* 0x0000000405047291 */ /* 0x001fcc000f8ec0ff */
[----:B------:R-:W-:-:S05]  /*05c0*/  LEA R5, R3, UR4, 0x2 ;  /* 0x0000000403057c11 */ /* 0x000fca000f8e10ff */
[----:B------:R0:W-:Y:S01]  /*05d0*/  STS [R5], R6 ;  /* 0x0000000605007388 */ /* 0x0001e20000000800 */
[----:B------:R-:W-:Y:S06]  /*05e0*/  BAR.SYNC.DEFER_BLOCKING 0x0 ;  /* 0x0000000000007b1d */ /* 0x000fec0000010000 */
[----:B------:R-:W-:Y:S05]  /*05f0*/  @!P1 BRA `(.L_x_6) ;  /* 0x00000000002c9947 */ /* 0x000fea0003800000 */
.L_x_7:
[----:B------:R-:W-:-:S04]  /*0600*/  SHF.R.U32.HI R8, RZ, 0x1, R4 ;  /* 0x00000001ff087819 */ /* 0x000fc80000011604 */
[----:B------:R-:W-:-:S13]  /*0610*/  ISETP.GE.U32.AND P1, PT, R3, R8, PT ;  /* 0x000000080300720c */ /* 0x000fda0003f26070 */
[----:B------:R-:W-:Y:S01]  /*0620*/  @!P1 LEA R2, R8, R5, 0x2 ;  /* 0x0000000508029211 */ /* 0x000fe200078e10ff */
[----:B------:R-:W-:Y:S05]  /*0630*/  @!P1 LDS R7, [R5] ;  /* 0x0000000005079984 */ /* 0x000fea0000000800 */
[----:B------:R-:W0:Y:S02]  /*0640*/  @!P1 LDS R2, [R2] ;  /* 0x0000000002029984 */ /* 0x000e240000000800 */
[----:B0-----:R-:W-:-:S05]  /*0650*/  @!P1 FADD R6, R2, R7 ;  /* 0x0000000702069221 */ /* 0x001fca0000000000 */
[----:B------:R1:W-:Y:S01]  /*0660*/  @!P1 STS [R5], R6 ;  /* 0x0000000605009388 */ /* 0x0003e20000000800 */
[----:B------:R-:W-:Y:S01]  /*0670*/  BAR.SYNC.DEFER_BLOCKING 0x0 ;  /* 0x0000000000007b1d */ /* 0x000fe20000010000 */
[----:B------:R-:W-:Y:S02]  /*0680*/  ISETP.GT.U32.AND P1, PT, R4, 0x3, PT ;  /* 0x000000030400780c */ /* 0x000fe40003f24070 */
[----:B------:R-:W-:-:S11]  /*0690*/  MOV R4, R8 ;  /* 0x0000000800047202 */ /* 0x000fd60000000f00 */
[----:B-1----:R-:W-:Y:S05]  /*06a0*/  @P1 BRA `(.L_x_7) ;  /* 0xfffffffc00d41947 */ /* 0x002fea000383ffff */
.L_x_6:
[----:B------:R-:W-:Y:S05]  /*06b0*/  @P0 EXIT ;  /* 0x000000000000094d */ /* 0x000fea0003800000 */
[----:B------:R-:W1:Y:S01]  /*06c0*/  S2UR UR5, SR_CgaCtaId ;  /* 0x00000000000579c3 */ /* 0x000e620000008800 */
[----:B------:R-:W-:-:S07]  /*06d0*/  UMOV UR4, 0x400 ;  /* 0x0000040000047882 */ /* 0x000fce0000000000 */
[----:B------:R-:W2:Y:S01]  /*06e0*/  LDC.64 R2, c[0x0][0x390] ;  /* 0x0000e400ff027b82 */ /* 0x000ea20000000a00 */
[----:B-1----:R-:W-:Y:S01]  /*06f0*/  ULEA UR4, UR5, UR4, 0x18 ;  /* 0x0000000405047291 */ /* 0x002fe2000f8ec0ff */
[----:B--2---:R-:W-:-:S08]  /*0700*/  IMAD.WIDE.U32 R2, R0, 0x4, R2 ;  /* 0x0000000400027825 */ /* 0x004fd000078e0002 */
[----:B0-----:R-:W0:Y:S04]  /*0710*/  LDS R5, [UR4] ;  /* 0x00000004ff057984 */ /* 0x001e280008000800 */
[----:B0-----:R-:W-:Y:S01]  /*0720*/  STG.E desc[UR6][R2.64], R5 ;  /* 0x0000000502007986 */ /* 0x001fe2000c101906 */
[----:B------:R-:W-:Y:S05]  /*0730*/  EXIT ;  /* 0x000000000000794d */ /* 0x000fea0003800000 */
.L_x_8:
[----:B------:R-:W-:-:S00]  /*0740*/  BRA `(.L_x_8) ;  /* 0xfffffffc00fc7947 */ /* 0x000fc0000383ffff */
[----:B------:R-:W-:-:S00]  /*0750*/  NOP ;  /* 0x0000000000007918 */ /* 0x000fc00000000000 */
        /* <DEDUP_REMOVED lines=10> */
.L_x_9:


//--------------------- .nv.shared._Z16dotProductKernelPKfS0_Pfi --------------------------
	.section	.nv.shared._Z16dotProductKernelPKfS0_Pfi,"aw",@nobits
	.sectionflags	@""
	.align	4
.nv.shared._Z16dotProductKernelPKfS0_Pfi:
	.zero		2048


//--------------------- .nv.shared.reserved.0     --------------------------
	.section	.nv.shared.reserved.0,"aw",@nobits
	.weak		__nv_reservedSMEM_offset_0_alias
	.size		__nv_reservedSMEM_offset_0_alias, 0, 64
	.other		__nv_reservedSMEM_offset_0_alias,@"STO_CUDA_RESERVED_SHARED STV_DEFAULT"
__nv_reservedSMEM_offset_0_alias:
	.zero		0
	.zero		64


//--------------------- .nv.constant0._Z16dotProductKernelPKfS0_Pfi --------------------------
	.section	.nv.constant0._Z16dotProductKernelPKfS0_Pfi,"a",@progbits
	.sectionflags	@""
	.align	4
.nv.constant0._Z16dotProductKernelPKfS0_Pfi:
	.zero		924


//--------------------- SYMBOLS --------------------------

	.type		.nv.reservedSmem.offset0,@object
	.size		.nv.reservedSmem.offset0,0x4
	.type		.nv.reservedSmem.cap,@object
	.size		.nv.reservedSmem.cap,0x4
